//
// Generated by NVIDIA NVVM Compiler
//
// Compiler Build ID: CL-36424714
// Cuda compilation tools, release 13.0, V13.0.88
// Based on NVVM 20.0.0
//

.version 9.0
.target sm_100
.address_size 64

	// .globl	_Z11addMatrix2dPiS_S_ii

.visible .entry _Z11addMatrix2dPiS_S_ii(
	.param .u64 .ptr .align 1 _Z11addMatrix2dPiS_S_ii_param_0,
	.param .u64 .ptr .align 1 _Z11addMatrix2dPiS_S_ii_param_1,
	.param .u64 .ptr .align 1 _Z11addMatrix2dPiS_S_ii_param_2,
	.param .u32 _Z11addMatrix2dPiS_S_ii_param_3,
	.param .u32 _Z11addMatrix2dPiS_S_ii_param_4
)
{
	.reg .pred 	%p<4>;
	.reg .b32 	%r<17>;
	.reg .b64 	%rd<11>;

	ld.param.u64 	%rd1, [_Z11addMatrix2dPiS_S_ii_param_0];
	ld.param.u64 	%rd2, [_Z11addMatrix2dPiS_S_ii_param_1];
	ld.param.u64 	%rd3, [_Z11addMatrix2dPiS_S_ii_param_2];
	ld.param.u32 	%r2, [_Z11addMatrix2dPiS_S_ii_param_3];
	ld.param.u32 	%r4, [_Z11addMatrix2dPiS_S_ii_param_4];
	mov.u32 	%r5, %ntid.x;
	mov.u32 	%r6, %ctaid.x;
	mov.u32 	%r7, %tid.x;
	mad.lo.s32 	%r8, %r5, %r6, %r7;
	mov.u32 	%r9, %ntid.y;
	mov.u32 	%r10, %ctaid.y;
	mov.u32 	%r11, %tid.y;
	mad.lo.s32 	%r12, %r9, %r10, %r11;
	mad.lo.s32 	%r1, %r4, %r12, %r8;
	setp.ge.s32 	%p1, %r8, %r4;
	setp.ge.s32 	%p2, %r12, %r2;
	or.pred  	%p3, %p1, %p2;
	@%p3 bra 	$L__BB0_2;
	cvta.to.global.u64 	%rd4, %rd1;
	cvta.to.global.u64 	%rd5, %rd2;
	cvta.to.global.u64 	%rd6, %rd3;
	mul.wide.s32 	%rd7, %r1, 4;
	add.s64 	%rd8, %rd4, %rd7;
	ld.global.u32 	%r14, [%rd8];
	add.s64 	%rd9, %rd5, %rd7;
	ld.global.u32 	%r15, [%rd9];
	add.s32 	%r16, %r15, %r14;
	add.s64 	%rd10, %rd6, %rd7;
	st.global.u32 	[%rd10], %r16;
$L__BB0_2:
	ret;

}


// ===== COMPILED SASS (sm_100) =====

	.target	sm_100

	.elftype	@"ET_EXEC"


//--------------------- .note.nv.tkinfo           --------------------------
	.section	.note.nv.tkinfo,"",@"SHT_NOTE"
	.sectionflags	@"SHF_NOTE_NV_TKINFO"
	.tkinfo
        /*0018*/ 	.word	0x00000002
        /*0030*/ 	.string	""
        /*0030*/ 	.string	"ptxas"
        /*0030*/ 	.string	"Cuda compilation tools, release 13.0, V13.0.88"
        /*0030*/ 	.string	"Build cuda_13.0.r13.0/compiler.36424714_0"
        /*0030*/ 	.string	"-arch sm_100 -m 64 "



//--------------------- .note.nv.cuinfo           --------------------------
	.section	.note.nv.cuinfo,"",@"SHT_NOTE"
	.sectionflags	@"SHF_NOTE_NV_CUINFO"
        /*0018*/ 	.short	0x0002
        /*001a*/ 	.short	0x0064
        /*001c*/ 	.short	0x0082
	.zero		2


//--------------------- .nv.info                  --------------------------
	.section	.nv.info,"",@"SHT_CUDA_INFO"
	.align	4


	//----- nvinfo : EIATTR_REGCOUNT
	.align		4
        /*0000*/ 	.byte	0x04, 0x2f
        /*0002*/ 	.short	(.L_1 - .L_0)
	.align		4
.L_0:
        /*0004*/ 	.word	index@(_Z11addMatrix2dPiS_S_ii)
        /*0008*/ 	.word	0x0000000c


	//----- nvinfo : EIATTR_FRAME_SIZE
	.align		4
.L_1:
        /*000c*/ 	.byte	0x04, 0x11
        /*000e*/ 	.short	(.L_3 - .L_2)
	.align		4
.L_2:
        /*0010*/ 	.word	index@(_Z11addMatrix2dPiS_S_ii)
        /*0014*/ 	.word	0x00000000


	//----- nvinfo : EIATTR_MIN_STACK_SIZE
	.align		4
.L_3:
        /*0018*/ 	.byte	0x04, 0x12
        /*001a*/ 	.short	(.L_5 - .L_4)
	.align		4
.L_4:
        /*001c*/ 	.word	index@(_Z11addMatrix2dPiS_S_ii)
        /*0020*/ 	.word	0x00000000
.L_5:


//--------------------- .nv.compat                --------------------------
	.section	.nv.compat,"",@"SHT_CUDA_COMPAT_INFO"
	.align	4
        /*0000*/ 	.byte	0x02, 0x09, 0x00, 0x00, 0x02, 0x02, 0x01, 0x00, 0x02, 0x05, 0x05, 0x00, 0x03, 0x07, 0x01, 0x01
        /*0010*/ 	.byte	0x02, 0x03, 0x00, 0x00, 0x02, 0x06, 0x01, 0x00, 0x04, 0x0b, 0x08, 0x00, 0x09, 0x00, 0x00, 0x00
        /*0020*/ 	.byte	0x00, 0x00, 0x00, 0x00


//--------------------- .nv.info._Z11addMatrix2dPiS_S_ii --------------------------
	.section	.nv.info._Z11addMatrix2dPiS_S_ii,"",@"SHT_CUDA_INFO"
	.sectionflags	@""
	.align	4


	//----- nvinfo : EIATTR_CUDA_API_VERSION
	.align		4
        /*0000*/ 	.byte	0x04, 0x37
        /*0002*/ 	.short	(.L_7 - .L_6)
.L_6:
        /*0004*/ 	.word	0x00000082


	//----- nvinfo : EIATTR_KPARAM_INFO
	.align		4
.L_7:
        /*0008*/ 	.byte	0x04, 0x17
        /*000a*/ 	.short	(.L_9 - .L_8)
.L_8:
        /*000c*/ 	.word	0x00000000
        /*0010*/ 	.short	0x0004
        /*0012*/ 	.short	0x001c
        /*0014*/ 	.byte	0x00, 0xf0, 0x11, 0x00


	//----- nvinfo : EIATTR_KPARAM_INFO
	.align		4
.L_9:
        /*0018*/ 	.byte	0x04, 0x17
        /*001a*/ 	.short	(.L_11 - .L_10)
.L_10:
        /*001c*/ 	.word	0x00000000
        /*0020*/ 	.short	0x0003
        /*0022*/ 	.short	0x0018
        /*0024*/ 	.byte	0x00, 0xf0, 0x11, 0x00


	//----- nvinfo : EIATTR_KPARAM_INFO
	.align		4
.L_11:
        /*0028*/ 	.byte	0x04, 0x17
        /*002a*/ 	.short	(.L_13 - .L_12)
.L_12:
        /*002c*/ 	.word	0x00000000
        /*0030*/ 	.short	0x0002
        /*0032*/ 	.short	0x0010
        /*0034*/ 	.byte	0x00, 0xf5, 0x21, 0x00


	//----- nvinfo : EIATTR_KPARAM_INFO
	.align		4
.L_13:
        /*0038*/ 	.byte	0x04, 0x17
        /*003a*/ 	.short	(.L_15 - .L_14)
.L_14:
        /*003c*/ 	.word	0x00000000
        /*0040*/ 	.short	0x0001
        /*0042*/ 	.short	0x0008
        /*0044*/ 	.byte	0x00, 0xf5, 0x21, 0x00


	//----- nvinfo : EIATTR_KPARAM_INFO
	.align		4
.L_15:
        /*0048*/ 	.byte	0x04, 0x17
        /*004a*/ 	.short	(.L_17 - .L_16)
.L_16:
        /*004c*/ 	.word	0x00000000
        /*0050*/ 	.short	0x0000
        /*0052*/ 	.short	0x0000
        /*0054*/ 	.byte	0x00, 0xf5, 0x21, 0x00


	//----- nvinfo : EIATTR_SPARSE_MMA_MASK
	.align		4
.L_17:
        /*0058*/ 	.byte	0x03, 0x50
        /*005a*/ 	.short	0x0000


	//----- nvinfo : EIATTR_MAXREG_COUNT
	.align		4
        /*005c*/ 	.byte	0x03, 0x1b
        /*005e*/ 	.short	0x00ff


	//----- nvinfo : EIATTR_MERCURY_ISA_VERSION
	.align		4
        /*0060*/ 	.byte	0x03, 0x5f
        /*0062*/ 	.short	0x0101


	//----- nvinfo : EIATTR_VRC_CTA_INIT_COUNT
	.align		4
        /*0064*/ 	.byte	0x02, 0x4a
	.zero		1
	.zero		1


	//----- nvinfo : EIATTR_EXIT_INSTR_OFFSETS
	.align		4
        /*0068*/ 	.byte	0x04, 0x1c
        /*006a*/ 	.short	(.L_19 - .L_18)


	//   ....[0]....
.L_18:
        /*006c*/ 	.word	0x000000d0


	//   ....[1]....
        /*0070*/ 	.word	0x00000190


	//----- nvinfo : EIATTR_CBANK_PARAM_SIZE
	.align		4
.L_19:
        /*0074*/ 	.byte	0x03, 0x19
        /*0076*/ 	.short	0x0020


	//----- nvinfo : EIATTR_PARAM_CBANK
	.align		4
        /*0078*/ 	.byte	0x04, 0x0a
        /*007a*/ 	.short	(.L_21 - .L_20)
	.align		4
.L_20:
        /*007c*/ 	.word	index@(.nv.constant0._Z11addMatrix2dPiS_S_ii)
        /*0080*/ 	.short	0x0380
        /*0082*/ 	.short	0x0020


	//----- nvinfo : EIATTR_SW_WAR
	.align		4
.L_21:
        /*0084*/ 	.byte	0x04, 0x36
        /*0086*/ 	.short	(.L_23 - .L_22)
.L_22:
        /*0088*/ 	.word	0x00000008
.L_23:


//--------------------- .nv.callgraph             --------------------------
	.section	.nv.callgraph,"",@"SHT_CUDA_CALLGRAPH"
	.align	4
	.sectionentsize	8
	.align		4
        /*0000*/ 	.word	0x00000000
	.align		4
        /*0004*/ 	.word	0xffffffff
	.align		4
        /*0008*/ 	.word	0x00000000
	.align		4
        /*000c*/ 	.word	0xfffffffe
	.align		4
        /*0010*/ 	.word	0x00000000
	.align		4
        /*0014*/ 	.word	0xfffffffd
	.align		4
        /*0018*/ 	.word	0x00000000
	.align		4
        /*001c*/ 	.word	0xfffffffc


//--------------------- .text._Z11addMatrix2dPiS_S_ii --------------------------
	.section	.text._Z11addMatrix2dPiS_S_ii,"ax",@progbits
	.align	128
        .global         _Z11addMatrix2dPiS_S_ii
        .type           _Z11addMatrix2dPiS_S_ii,@function
        .size           _Z11addMatrix2dPiS_S_ii,(.L_x_1 - _Z11addMatrix2dPiS_S_ii)
        .other          _Z11addMatrix2dPiS_S_ii,@"STO_CUDA_ENTRY STV_DEFAULT"
_Z11addMatrix2dPiS_S_ii:
.text._Z11addMatrix2dPiS_S_ii:
[----:B------:R-:W-:Y:S01]  /*0000*/  LDC R1, c[0x0][0x37c] ;  /* 0x0000df00ff017b82 */ /* 0x000fe20000000800 */
[----:B------:R-:W0:Y:S01]  /*0010*/  S2R R3, SR_CTAID.Y ;  /* 0x0000000000037919 */ /* 0x000e220000002600 */
[----:B------:R-:W1:Y:S01]  /*0020*/  LDCU UR4, c[0x0][0x360] ;  /* 0x00006c00ff0477ac */ /* 0x000e620008000800 */
[----:B------:R-:W0:Y:S01]  /*0030*/  S2R R2, SR_TID.Y ;  /* 0x0000000000027919 */ /* 0x000e220000002200 */
[----:B------:R-:W0:Y:S01]  /*0040*/  LDCU UR5, c[0x0][0x364] ;  /* 0x00006c80ff0577ac */ /* 0x000e220008000800 */
[----:B------:R-:W1:Y:S01]  /*0050*/  S2R R0, SR_CTAID.X ;  /* 0x0000000000007919 */ /* 0x000e620000002500 */
[----:B------:R-:W2:Y:S01]  /*0060*/  LDCU.64 UR6, c[0x0][0x398] ;  /* 0x00007300ff0677ac */ /* 0x000ea20008000a00 */
[----:B------:R-:W1:Y:S01]  /*0070*/  S2R R5, SR_TID.X ;  /* 0x0000000000057919 */ /* 0x000e620000002100 */
[----:B0-----:R-:W-:-:S05]  /*0080*/  IMAD R3, R3, UR5, R2 ;  /* 0x0000000503037c24 */ /* 0x001fca000f8e0202 */
[----:B--2---:R-:W-:Y:S01]  /*0090*/  ISETP.GE.AND P0, PT, R3, UR6, PT ;  /* 0x0000000603007c0c */ /* 0x004fe2000bf06270 */
[----:B-1----:R-:W-:-:S04]  /*00a0*/  IMAD R0, R0, UR4, R5 ;  /* 0x0000000400007c24 */ /* 0x002fc8000f8e0205 */
[----:B------:R-:W-:Y:S01]  /*00b0*/  IMAD R9, R3, UR7, R0 ;  /* 0x0000000703097c24 */ /* 0x000fe2000f8e0200 */
[----:B------:R-:W-:-:S13]  /*00c0*/  ISETP.GE.OR P0, PT, R0, UR7, P0 ;  /* 0x0000000700007c0c */ /* 0x000fda0008706670 */
[----:B------:R-:W-:Y:S05]  /*00d0*/  @P0 EXIT ;  /* 0x000000000000094d */ /* 0x000fea0003800000 */
[----:B------:R-:W0:Y:S01]  /*00e0*/  LDC.64 R2, c[0x0][0x380] ;  /* 0x0000e000ff027b82 */ /* 0x000e220000000a00 */
[----:B------:R-:W1:Y:S07]  /*00f0*/  LDCU.64 UR4, c[0x0][0x358] ;  /* 0x00006b00ff0477ac */ /* 0x000e6e0008000a00 */
[----:B------:R-:W2:Y:S08]  /*0100*/  LDC.64 R4, c[0x0][0x388] ;  /* 0x0000e200ff047b82 */ /* 0x000eb00000000a00 */
[----:B------:R-:W3:Y:S01]  /*0110*/  LDC.64 R6, c[0x0][0x390] ;  /* 0x0000e400ff067b82 */ /* 0x000ee20000000a00 */
[----:B0-----:R-:W-:-:S06]  /*0120*/  IMAD.WIDE R2, R9, 0x4, R2 ;  /* 0x0000000409027825 */ /* 0x001fcc00078e0202 */
[----:B-1----:R-:W4:Y:S01]  /*0130*/  LDG.E R2, desc[UR4][R2.64] ;  /* 0x0000000402027981 */ /* 0x002f22000c1e1900 */
[----:B--2---:R-:W-:-:S06]  /*0140*/  IMAD.WIDE R4, R9, 0x4, R4 ;  /* 0x0000000409047825 */ /* 0x004fcc00078e0204 */
[----:B------:R-:W4:Y:S01]  /*0150*/  LDG.E R5, desc[UR4][R4.64] ;  /* 0x0000000404057981 */ /* 0x000f22000c1e1900 */
[----:B---3--:R-:W-:Y:S01]  /*0160*/  IMAD.WIDE R6, R9, 0x4, R6 ;  /* 0x0000000409067825 */ /* 0x008fe200078e0206 */
[----:B----4-:R-:W-:-:S05]  /*0170*/  IADD3 R9, PT, PT, R2, R5, RZ ;  /* 0x0000000502097210 */ /* 0x010fca0007ffe0ff */
[----:B------:R-:W-:Y:S01]  /*0180*/  STG.E desc[UR4][R6.64], R9 ;  /* 0x0000000906007986 */ /* 0x000fe2000c101904 */
[----:B------:R-:W-:Y:S05]  /*0190*/  EXIT ;  /* 0x000000000000794d */ /* 0x000fea0003800000 */
.L_x_0:
[----:B------:R-:W-:-:S00]  /*01a0*/  BRA `(.L_x_0) ;  /* 0xfffffffc00fc7947 */ /* 0x000fc0000383ffff */
[----:B------:R-:W-:-:S00]  /*01b0*/  NOP ;  /* 0x0000000000007918 */ /* 0x000fc00000000000 */
        /* <DEDUP_REMOVED lines=12> */
.L_x_1:


//--------------------- .nv.shared.reserved.0     --------------------------
	.section	.nv.shared.reserved.0,"aw",@nobits
	.weak		__nv_reservedSMEM_offset_0_alias
	.size		__nv_reservedSMEM_offset_0_alias, 0, 64
	.other		__nv_reservedSMEM_offset_0_alias,@"STO_CUDA_RESERVED_SHARED STV_DEFAULT"
__nv_reservedSMEM_offset_0_alias:
	.zero		0
	.zero		64


//--------------------- .nv.constant0._Z11addMatrix2dPiS_S_ii --------------------------
	.section	.nv.constant0._Z11addMatrix2dPiS_S_ii,"a",@progbits
	.sectionflags	@""
	.align	4
.nv.constant0._Z11addMatrix2dPiS_S_ii:
	.zero		928


//--------------------- SYMBOLS --------------------------

	.type		.nv.reservedSmem.offset0,@object
	.size		.nv.reservedSmem.offset0,0x4
